//
// Generated by NVIDIA NVVM Compiler
//
// Compiler Build ID: CL-36424714
// Cuda compilation tools, release 13.0, V13.0.88
// Based on NVVM 20.0.0
//

.version 9.0
.target sm_100
.address_size 64

	// .globl	_Z9calculatePfS_Pi

.visible .entry _Z9calculatePfS_Pi(
	.param .u64 .ptr .align 1 _Z9calculatePfS_Pi_param_0,
	.param .u64 .ptr .align 1 _Z9calculatePfS_Pi_param_1,
	.param .u64 .ptr .align 1 _Z9calculatePfS_Pi_param_2
)
{
	.reg .pred 	%p<2>;
	.reg .b32 	%r<13>;
	.reg .b32 	%f<9>;
	.reg .b64 	%rd<19>;

	ld.param.u64 	%rd1, [_Z9calculatePfS_Pi_param_0];
	ld.param.u64 	%rd2, [_Z9calculatePfS_Pi_param_1];
	ld.param.u64 	%rd3, [_Z9calculatePfS_Pi_param_2];
	cvta.to.global.u64 	%rd4, %rd3;
	mov.u32 	%r3, %ctaid.y;
	shl.b32 	%r4, %r3, 5;
	mov.u32 	%r5, %tid.x;
	add.s32 	%r1, %r4, %r5;
	ld.global.u32 	%r2, [%rd4];
	add.s32 	%r6, %r2, -2;
	setp.ge.s32 	%p1, %r1, %r6;
	@%p1 bra 	$L__BB0_2;
	cvta.to.global.u64 	%rd5, %rd1;
	cvta.to.global.u64 	%rd6, %rd2;
	mov.u32 	%r7, %ctaid.x;
	mul.lo.s32 	%r8, %r2, %r7;
	cvt.s64.s32 	%rd7, %r8;
	cvt.u64.u32 	%rd8, %r1;
	add.s64 	%rd9, %rd7, %rd8;
	shl.b64 	%rd10, %rd9, 2;
	add.s64 	%rd11, %rd5, %rd10;
	ld.global.f32 	%f1, [%rd11+4];
	shl.b32 	%r9, %r2, 1;
	add.s32 	%r10, %r8, %r9;
	cvt.s64.s32 	%rd12, %r10;
	add.s64 	%rd13, %rd12, %rd8;
	shl.b64 	%rd14, %rd13, 2;
	add.s64 	%rd15, %rd5, %rd14;
	ld.global.f32 	%f2, [%rd15+4];
	add.f32 	%f3, %f1, %f2;
	sub.s32 	%r11, %r10, %r2;
	add.s32 	%r12, %r11, %r1;
	mul.wide.s32 	%rd16, %r12, 4;
	add.s64 	%rd17, %rd5, %rd16;
	ld.global.f32 	%f4, [%rd17];
	add.f32 	%f5, %f3, %f4;
	ld.global.f32 	%f6, [%rd17+8];
	add.f32 	%f7, %f5, %f6;
	mul.f32 	%f8, %f7, 0f3E800000;
	add.s64 	%rd18, %rd6, %rd16;
	st.global.f32 	[%rd18+4], %f8;
$L__BB0_2:
	ret;

}


// ===== COMPILED SASS (sm_100) =====

	.target	sm_100

	.elftype	@"ET_EXEC"


//--------------------- .note.nv.tkinfo           --------------------------
	.section	.note.nv.tkinfo,"",@"SHT_NOTE"
	.sectionflags	@"SHF_NOTE_NV_TKINFO"
	.tkinfo
        /*0018*/ 	.word	0x00000002
        /*0030*/ 	.string	""
        /*0030*/ 	.string	"ptxas"
        /*0030*/ 	.string	"Cuda compilation tools, release 13.0, V13.0.88"
        /*0030*/ 	.string	"Build cuda_13.0.r13.0/compiler.36424714_0"
        /*0030*/ 	.string	"-arch sm_100 -m 64 "



//--------------------- .note.nv.cuinfo           --------------------------
	.section	.note.nv.cuinfo,"",@"SHT_NOTE"
	.sectionflags	@"SHF_NOTE_NV_CUINFO"
        /*0018*/ 	.short	0x0002
        /*001a*/ 	.short	0x0064
        /*001c*/ 	.short	0x0082
	.zero		2


//--------------------- .nv.info                  --------------------------
	.section	.nv.info,"",@"SHT_CUDA_INFO"
	.align	4


	//----- nvinfo : EIATTR_REGCOUNT
	.align		4
        /*0000*/ 	.byte	0x04, 0x2f
        /*0002*/ 	.short	(.L_1 - .L_0)
	.align		4
.L_0:
        /*0004*/ 	.word	index@(_Z9calculatePfS_Pi)
        /*0008*/ 	.word	0x00000012


	//----- nvinfo : EIATTR_FRAME_SIZE
	.align		4
.L_1:
        /*000c*/ 	.byte	0x04, 0x11
        /*000e*/ 	.short	(.L_3 - .L_2)
	.align		4
.L_2:
        /*0010*/ 	.word	index@(_Z9calculatePfS_Pi)
        /*0014*/ 	.word	0x00000000


	//----- nvinfo : EIATTR_MIN_STACK_SIZE
	.align		4
.L_3:
        /*0018*/ 	.byte	0x04, 0x12
        /*001a*/ 	.short	(.L_5 - .L_4)
	.align		4
.L_4:
        /*001c*/ 	.word	index@(_Z9calculatePfS_Pi)
        /*0020*/ 	.word	0x00000000
.L_5:


//--------------------- .nv.compat                --------------------------
	.section	.nv.compat,"",@"SHT_CUDA_COMPAT_INFO"
	.align	4
        /*0000*/ 	.byte	0x02, 0x09, 0x00, 0x00, 0x02, 0x02, 0x01, 0x00, 0x02, 0x05, 0x05, 0x00, 0x03, 0x07, 0x01, 0x01
        /*0010*/ 	.byte	0x02, 0x03, 0x00, 0x00, 0x02, 0x06, 0x01, 0x00, 0x04, 0x0b, 0x08, 0x00, 0x09, 0x00, 0x00, 0x00
        /*0020*/ 	.byte	0x00, 0x00, 0x00, 0x00


//--------------------- .nv.info._Z9calculatePfS_Pi --------------------------
	.section	.nv.info._Z9calculatePfS_Pi,"",@"SHT_CUDA_INFO"
	.sectionflags	@""
	.align	4


	//----- nvinfo : EIATTR_CUDA_API_VERSION
	.align		4
        /*0000*/ 	.byte	0x04, 0x37
        /*0002*/ 	.short	(.L_7 - .L_6)
.L_6:
        /*0004*/ 	.word	0x00000082


	//----- nvinfo : EIATTR_KPARAM_INFO
	.align		4
.L_7:
        /*0008*/ 	.byte	0x04, 0x17
        /*000a*/ 	.short	(.L_9 - .L_8)
.L_8:
        /*000c*/ 	.word	0x00000000
        /*0010*/ 	.short	0x0002
        /*0012*/ 	.short	0x0010
        /*0014*/ 	.byte	0x00, 0xf5, 0x21, 0x00


	//----- nvinfo : EIATTR_KPARAM_INFO
	.align		4
.L_9:
        /*0018*/ 	.byte	0x04, 0x17
        /*001a*/ 	.short	(.L_11 - .L_10)
.L_10:
        /*001c*/ 	.word	0x00000000
        /*0020*/ 	.short	0x0001
        /*0022*/ 	.short	0x0008
        /*0024*/ 	.byte	0x00, 0xf5, 0x21, 0x00


	//----- nvinfo : EIATTR_KPARAM_INFO
	.align		4
.L_11:
        /*0028*/ 	.byte	0x04, 0x17
        /*002a*/ 	.short	(.L_13 - .L_12)
.L_12:
        /*002c*/ 	.word	0x00000000
        /*0030*/ 	.short	0x0000
        /*0032*/ 	.short	0x0000
        /*0034*/ 	.byte	0x00, 0xf5, 0x21, 0x00


	//----- nvinfo : EIATTR_SPARSE_MMA_MASK
	.align		4
.L_13:
        /*0038*/ 	.byte	0x03, 0x50
        /*003a*/ 	.short	0x0000


	//----- nvinfo : EIATTR_MAXREG_COUNT
	.align		4
        /*003c*/ 	.byte	0x03, 0x1b
        /*003e*/ 	.short	0x00ff


	//----- nvinfo : EIATTR_MERCURY_ISA_VERSION
	.align		4
        /*0040*/ 	.byte	0x03, 0x5f
        /*0042*/ 	.short	0x0101


	//----- nvinfo : EIATTR_VRC_CTA_INIT_COUNT
	.align		4
        /*0044*/ 	.byte	0x02, 0x4a
	.zero		1
	.zero		1


	//----- nvinfo : EIATTR_EXIT_INSTR_OFFSETS
	.align		4
        /*0048*/ 	.byte	0x04, 0x1c
        /*004a*/ 	.short	(.L_15 - .L_14)


	//   ....[0]....
.L_14:
        /*004c*/ 	.word	0x00000090


	//   ....[1]....
        /*0050*/ 	.word	0x00000240


	//----- nvinfo : EIATTR_CBANK_PARAM_SIZE
	.align		4
.L_15:
        /*0054*/ 	.byte	0x03, 0x19
        /*0056*/ 	.short	0x0018


	//----- nvinfo : EIATTR_PARAM_CBANK
	.align		4
        /*0058*/ 	.byte	0x04, 0x0a
        /*005a*/ 	.short	(.L_17 - .L_16)
	.align		4
.L_16:
        /*005c*/ 	.word	index@(.nv.constant0._Z9calculatePfS_Pi)
        /*0060*/ 	.short	0x0380
        /*0062*/ 	.short	0x0018


	//----- nvinfo : EIATTR_SW_WAR
	.align		4
.L_17:
        /*0064*/ 	.byte	0x04, 0x36
        /*0066*/ 	.short	(.L_19 - .L_18)
.L_18:
        /*0068*/ 	.word	0x00000008
.L_19:


//--------------------- .nv.callgraph             --------------------------
	.section	.nv.callgraph,"",@"SHT_CUDA_CALLGRAPH"
	.align	4
	.sectionentsize	8
	.align		4
        /*0000*/ 	.word	0x00000000
	.align		4
        /*0004*/ 	.word	0xffffffff
	.align		4
        /*0008*/ 	.word	0x00000000
	.align		4
        /*000c*/ 	.word	0xfffffffe
	.align		4
        /*0010*/ 	.word	0x00000000
	.align		4
        /*0014*/ 	.word	0xfffffffd
	.align		4
        /*0018*/ 	.word	0x00000000
	.align		4
        /*001c*/ 	.word	0xfffffffc


//--------------------- .text._Z9calculatePfS_Pi  --------------------------
	.section	.text._Z9calculatePfS_Pi,"ax",@progbits
	.align	128
        .global         _Z9calculatePfS_Pi
        .type           _Z9calculatePfS_Pi,@function
        .size           _Z9calculatePfS_Pi,(.L_x_1 - _Z9calculatePfS_Pi)
        .other          _Z9calculatePfS_Pi,@"STO_CUDA_ENTRY STV_DEFAULT"
_Z9calculatePfS_Pi:
.text._Z9calculatePfS_Pi:
[----:B------:R-:W-:Y:S08]  /*0000*/  LDC R1, c[0x0][0x37c] ;  /* 0x0000df00ff017b82 */ /* 0x000ff00000000800 */
[----:B------:R-:W0:Y:S01]  /*0010*/  LDC.64 R2, c[0x0][0x390] ;  /* 0x0000e400ff027b82 */ /* 0x000e220000000a00 */
[----:B------:R-:W0:Y:S02]  /*0020*/  LDCU.64 UR4, c[0x0][0x358] ;  /* 0x00006b00ff0477ac */ /* 0x000e240008000a00 */
[----:B0-----:R-:W2:Y:S01]  /*0030*/  LDG.E R5, desc[UR4][R2.64] ;  /* 0x0000000402057981 */ /* 0x001ea2000c1e1900 */
[----:B------:R-:W0:Y:S01]  /*0040*/  S2R R0, SR_CTAID.Y ;  /* 0x0000000000007919 */ /* 0x000e220000002600 */
[----:B------:R-:W0:Y:S02]  /*0050*/  S2R R7, SR_TID.X ;  /* 0x0000000000077919 */ /* 0x000e240000002100 */
[----:B0-----:R-:W-:-:S02]  /*0060*/  IMAD R0, R0, 0x20, R7 ;  /* 0x0000002000007824 */ /* 0x001fc400078e0207 */
[----:B--2---:R-:W-:-:S05]  /*0070*/  VIADD R7, R5, 0xfffffffe ;  /* 0xfffffffe05077836 */ /* 0x004fca0000000000 */
[----:B------:R-:W-:-:S13]  /*0080*/  ISETP.GE.AND P0, PT, R0, R7, PT ;  /* 0x000000070000720c */ /* 0x000fda0003f06270 */
[----:B------:R-:W-:Y:S05]  /*0090*/  @P0 EXIT ;  /* 0x000000000000094d */ /* 0x000fea0003800000 */
[----:B------:R-:W0:Y:S01]  /*00a0*/  S2R R4, SR_CTAID.X ;  /* 0x0000000000047919 */ /* 0x000e220000002500 */
[----:B------:R-:W1:Y:S01]  /*00b0*/  LDCU.64 UR6, c[0x0][0x380] ;  /* 0x00007000ff0677ac */ /* 0x000e620008000a00 */
[----:B------:R-:W2:Y:S01]  /*00c0*/  LDC.64 R2, c[0x0][0x380] ;  /* 0x0000e000ff027b82 */ /* 0x000ea20000000a00 */
[----:B0-----:R-:W-:-:S04]  /*00d0*/  IMAD R4, R5, R4, RZ ;  /* 0x0000000405047224 */ /* 0x001fc800078e02ff */
[----:B------:R-:W-:Y:S01]  /*00e0*/  IMAD R7, R5, 0x2, R4 ;  /* 0x0000000205077824 */ /* 0x000fe200078e0204 */
[----:B------:R-:W-:-:S04]  /*00f0*/  IADD3 R10, P1, PT, R0, R4, RZ ;  /* 0x00000004000a7210 */ /* 0x000fc80007f3e0ff */
[-C--:B------:R-:W-:Y:S02]  /*0100*/  IADD3 R9, P0, PT, R0, R7.reuse, RZ ;  /* 0x0000000700097210 */ /* 0x080fe40007f1e0ff */
[----:B------:R-:W-:Y:S02]  /*0110*/  LEA.HI.X.SX32 R13, R4, RZ, 0x1, P1 ;  /* 0x000000ff040d7211 */ /* 0x000fe400008f0eff */
[----:B------:R-:W-:Y:S02]  /*0120*/  LEA.HI.X.SX32 R4, R7, RZ, 0x1, P0 ;  /* 0x000000ff07047211 */ /* 0x000fe400000f0eff */
[----:B-1----:R-:W-:Y:S02]  /*0130*/  LEA R8, P0, R9, UR6, 0x2 ;  /* 0x0000000609087c11 */ /* 0x002fe4000f8010ff */
[----:B------:R-:W-:Y:S02]  /*0140*/  LEA R6, P1, R10, UR6, 0x2 ;  /* 0x000000060a067c11 */ /* 0x000fe4000f8210ff */
[----:B------:R-:W-:-:S02]  /*0150*/  IADD3 R11, PT, PT, R0, R7, -R5 ;  /* 0x00000007000b7210 */ /* 0x000fc40007ffe805 */
[----:B------:R-:W-:Y:S02]  /*0160*/  LEA.HI.X R9, R9, UR7, R4, 0x2, P0 ;  /* 0x0000000709097c11 */ /* 0x000fe400080f1404 */
[----:B------:R-:W-:Y:S01]  /*0170*/  LEA.HI.X R7, R10, UR7, R13, 0x2, P1 ;  /* 0x000000070a077c11 */ /* 0x000fe200088f140d */
[C---:B--2---:R-:W-:Y:S01]  /*0180*/  IMAD.WIDE R2, R11.reuse, 0x4, R2 ;  /* 0x000000040b027825 */ /* 0x044fe200078e0202 */
[----:B------:R-:W0:Y:S02]  /*0190*/  LDC.64 R4, c[0x0][0x388] ;  /* 0x0000e200ff047b82 */ /* 0x000e240000000a00 */
[----:B------:R-:W2:Y:S04]  /*01a0*/  LDG.E R9, desc[UR4][R8.64+0x4] ;  /* 0x0000040408097981 */ /* 0x000ea8000c1e1900 */
[----:B------:R-:W2:Y:S04]  /*01b0*/  LDG.E R6, desc[UR4][R6.64+0x4] ;  /* 0x0000040406067981 */ /* 0x000ea8000c1e1900 */
[----:B------:R-:W3:Y:S04]  /*01c0*/  LDG.E R13, desc[UR4][R2.64] ;  /* 0x00000004020d7981 */ /* 0x000ee8000c1e1900 */
[----:B------:R-:W4:Y:S01]  /*01d0*/  LDG.E R15, desc[UR4][R2.64+0x8] ;  /* 0x00000804020f7981 */ /* 0x000f22000c1e1900 */
[----:B0-----:R-:W-:-:S04]  /*01e0*/  IMAD.WIDE R4, R11, 0x4, R4 ;  /* 0x000000040b047825 */ /* 0x001fc800078e0204 */
[----:B--2---:R-:W-:-:S04]  /*01f0*/  FADD R0, R6, R9 ;  /* 0x0000000906007221 */ /* 0x004fc80000000000 */
[----:B---3--:R-:W-:-:S04]  /*0200*/  FADD R0, R0, R13 ;  /* 0x0000000d00007221 */ /* 0x008fc80000000000 */
[----:B----4-:R-:W-:-:S04]  /*0210*/  FADD R0, R0, R15 ;  /* 0x0000000f00007221 */ /* 0x010fc80000000000 */
[----:B------:R-:W-:-:S05]  /*0220*/  FMUL R11, R0, 0.25 ;  /* 0x3e800000000b7820 */ /* 0x000fca0000400000 */
[----:B------:R-:W-:Y:S01]  /*0230*/  STG.E desc[UR4][R4.64+0x4], R11 ;  /* 0x0000040b04007986 */ /* 0x000fe2000c101904 */
[----:B------:R-:W-:Y:S05]  /*0240*/  EXIT ;  /* 0x000000000000794d */ /* 0x000fea0003800000 */
.L_x_0:
[----:B------:R-:W-:-:S00]  /*0250*/  BRA `(.L_x_0) ;  /* 0xfffffffc00fc7947 */ /* 0x000fc0000383ffff */
[----:B------:R-:W-:-:S00]  /*0260*/  NOP ;  /* 0x0000000000007918 */ /* 0x000fc00000000000 */
        /* <DEDUP_REMOVED lines=9> */
.L_x_1:


//--------------------- .nv.shared.reserved.0     --------------------------
	.section	.nv.shared.reserved.0,"aw",@nobits
	.weak		__nv_reservedSMEM_offset_0_alias
	.size		__nv_reservedSMEM_offset_0_alias, 0, 64
	.other		__nv_reservedSMEM_offset_0_alias,@"STO_CUDA_RESERVED_SHARED STV_DEFAULT"
__nv_reservedSMEM_offset_0_alias:
	.zero		0
	.zero		64


//--------------------- .nv.constant0._Z9calculatePfS_Pi --------------------------
	.section	.nv.constant0._Z9calculatePfS_Pi,"a",@progbits
	.sectionflags	@""
	.align	4
.nv.constant0._Z9calculatePfS_Pi:
	.zero		920


//--------------------- SYMBOLS --------------------------

	.type		.nv.reservedSmem.offset0,@object
	.size		.nv.reservedSmem.offset0,0x4
